//
// Generated by NVIDIA NVVM Compiler
//
// Compiler Build ID: CL-36424714
// Cuda compilation tools, release 13.0, V13.0.88
// Based on NVVM 20.0.0
//

.version 9.0
.target sm_100
.address_size 64

	// .globl	_Z9transposePiS_i
// _ZZ9transposePiS_iE1s has been demoted

.visible .entry _Z9transposePiS_i(
	.param .u64 .ptr .align 1 _Z9transposePiS_i_param_0,
	.param .u64 .ptr .align 1 _Z9transposePiS_i_param_1,
	.param .u32 _Z9transposePiS_i_param_2
)
{
	.reg .pred 	%p<2>;
	.reg .b32 	%r<22>;
	.reg .b64 	%rd<9>;
	// demoted variable
	.shared .align 4 .b8 _ZZ9transposePiS_iE1s[256];
	ld.param.u64 	%rd1, [_Z9transposePiS_i_param_0];
	ld.param.u64 	%rd2, [_Z9transposePiS_i_param_1];
	ld.param.u32 	%r2, [_Z9transposePiS_i_param_2];
	mov.u32 	%r3, %tid.x;
	mov.u32 	%r4, %tid.y;
	mov.u32 	%r5, %ntid.x;
	mov.u32 	%r6, %ctaid.x;
	mov.u32 	%r7, %ntid.y;
	mov.u32 	%r8, %ctaid.y;
	mov.u32 	%r9, %nctaid.x;
	mad.lo.s32 	%r10, %r9, %r8, %r6;
	mad.lo.s32 	%r11, %r10, %r7, %r4;
	mad.lo.s32 	%r1, %r11, %r5, %r3;
	mul.lo.s32 	%r12, %r2, %r2;
	setp.ge.s32 	%p1, %r1, %r12;
	@%p1 bra 	$L__BB0_2;
	div.s32 	%r13, %r1, %r2;
	cvta.to.global.u64 	%rd3, %rd1;
	cvta.to.global.u64 	%rd4, %rd2;
	mul.wide.s32 	%rd5, %r1, 4;
	add.s64 	%rd6, %rd3, %rd5;
	ld.global.u32 	%r14, [%rd6];
	shl.b32 	%r15, %r1, 2;
	mov.u32 	%r16, _ZZ9transposePiS_iE1s;
	add.s32 	%r17, %r16, %r15;
	st.shared.u32 	[%r17], %r14;
	bar.sync 	0;
	ld.shared.u32 	%r18, [%r17];
	mul.lo.s32 	%r19, %r13, %r2;
	sub.s32 	%r20, %r1, %r19;
	mad.lo.s32 	%r21, %r20, %r2, %r13;
	mul.wide.s32 	%rd7, %r21, 4;
	add.s64 	%rd8, %rd4, %rd7;
	st.global.u32 	[%rd8], %r18;
$L__BB0_2:
	ret;

}
	// .globl	_Z4convPiS_i
.visible .entry _Z4convPiS_i(
	.param .u64 .ptr .align 1 _Z4convPiS_i_param_0,
	.param .u64 .ptr .align 1 _Z4convPiS_i_param_1,
	.param .u32 _Z4convPiS_i_param_2
)
{


	ret;

}


// ===== COMPILED SASS (sm_100) =====

	.target	sm_100

	.elftype	@"ET_EXEC"


//--------------------- .note.nv.tkinfo           --------------------------
	.section	.note.nv.tkinfo,"",@"SHT_NOTE"
	.sectionflags	@"SHF_NOTE_NV_TKINFO"
	.tkinfo
        /*0018*/ 	.word	0x00000002
        /*0030*/ 	.string	""
        /*0030*/ 	.string	"ptxas"
        /*0030*/ 	.string	"Cuda compilation tools, release 13.0, V13.0.88"
        /*0030*/ 	.string	"Build cuda_13.0.r13.0/compiler.36424714_0"
        /*0030*/ 	.string	"-arch sm_100 -m 64 "



//--------------------- .note.nv.cuinfo           --------------------------
	.section	.note.nv.cuinfo,"",@"SHT_NOTE"
	.sectionflags	@"SHF_NOTE_NV_CUINFO"
        /*0018*/ 	.short	0x0002
        /*001a*/ 	.short	0x0064
        /*001c*/ 	.short	0x0082
	.zero		2


//--------------------- .nv.info                  --------------------------
	.section	.nv.info,"",@"SHT_CUDA_INFO"
	.align	4


	//----- nvinfo : EIATTR_REGCOUNT
	.align		4
        /*0000*/ 	.byte	0x04, 0x2f
        /*0002*/ 	.short	(.L_1 - .L_0)
	.align		4
.L_0:
        /*0004*/ 	.word	index@(_Z9transposePiS_i)
        /*0008*/ 	.word	0x0000000e


	//----- nvinfo : EIATTR_FRAME_SIZE
	.align		4
.L_1:
        /*000c*/ 	.byte	0x04, 0x11
        /*000e*/ 	.short	(.L_3 - .L_2)
	.align		4
.L_2:
        /*0010*/ 	.word	index@(_Z9transposePiS_i)
        /*0014*/ 	.word	0x00000000


	//----- nvinfo : EIATTR_REGCOUNT
	.align		4
.L_3:
        /*0018*/ 	.byte	0x04, 0x2f
        /*001a*/ 	.short	(.L_5 - .L_4)
	.align		4
.L_4:
        /*001c*/ 	.word	index@(_Z4convPiS_i)
        /*0020*/ 	.word	0x00000004


	//----- nvinfo : EIATTR_FRAME_SIZE
	.align		4
.L_5:
        /*0024*/ 	.byte	0x04, 0x11
        /*0026*/ 	.short	(.L_7 - .L_6)
	.align		4
.L_6:
        /*0028*/ 	.word	index@(_Z4convPiS_i)
        /*002c*/ 	.word	0x00000000


	//----- nvinfo : EIATTR_MIN_STACK_SIZE
	.align		4
.L_7:
        /*0030*/ 	.byte	0x04, 0x12
        /*0032*/ 	.short	(.L_9 - .L_8)
	.align		4
.L_8:
        /*0034*/ 	.word	index@(_Z4convPiS_i)
        /*0038*/ 	.word	0x00000000


	//----- nvinfo : EIATTR_MIN_STACK_SIZE
	.align		4
.L_9:
        /*003c*/ 	.byte	0x04, 0x12
        /*003e*/ 	.short	(.L_11 - .L_10)
	.align		4
.L_10:
        /*0040*/ 	.word	index@(_Z9transposePiS_i)
        /*0044*/ 	.word	0x00000000
.L_11:


//--------------------- .nv.compat                --------------------------
	.section	.nv.compat,"",@"SHT_CUDA_COMPAT_INFO"
	.align	4
        /*0000*/ 	.byte	0x02, 0x09, 0x00, 0x00, 0x02, 0x02, 0x01, 0x00, 0x02, 0x05, 0x05, 0x00, 0x03, 0x07, 0x01, 0x01
        /*0010*/ 	.byte	0x02, 0x03, 0x00, 0x00, 0x02, 0x06, 0x01, 0x00, 0x04, 0x0b, 0x08, 0x00, 0x09, 0x00, 0x00, 0x00
        /*0020*/ 	.byte	0x00, 0x00, 0x00, 0x00


//--------------------- .nv.info._Z4convPiS_i     --------------------------
	.section	.nv.info._Z4convPiS_i,"",@"SHT_CUDA_INFO"
	.sectionflags	@""
	.align	4


	//----- nvinfo : EIATTR_CUDA_API_VERSION
	.align		4
        /*0000*/ 	.byte	0x04, 0x37
        /*0002*/ 	.short	(.L_13 - .L_12)
.L_12:
        /*0004*/ 	.word	0x00000082


	//----- nvinfo : EIATTR_KPARAM_INFO
	.align		4
.L_13:
        /*0008*/ 	.byte	0x04, 0x17
        /*000a*/ 	.short	(.L_15 - .L_14)
.L_14:
        /*000c*/ 	.word	0x00000000
        /*0010*/ 	.short	0x0002
        /*0012*/ 	.short	0x0010
        /*0014*/ 	.byte	0x00, 0xf0, 0x11, 0x00


	//----- nvinfo : EIATTR_KPARAM_INFO
	.align		4
.L_15:
        /*0018*/ 	.byte	0x04, 0x17
        /*001a*/ 	.short	(.L_17 - .L_16)
.L_16:
        /*001c*/ 	.word	0x00000000
        /*0020*/ 	.short	0x0001
        /*0022*/ 	.short	0x0008
        /*0024*/ 	.byte	0x00, 0xf5, 0x21, 0x00


	//----- nvinfo : EIATTR_KPARAM_INFO
	.align		4
.L_17:
        /*0028*/ 	.byte	0x04, 0x17
        /*002a*/ 	.short	(.L_19 - .L_18)
.L_18:
        /*002c*/ 	.word	0x00000000
        /*0030*/ 	.short	0x0000
        /*0032*/ 	.short	0x0000
        /*0034*/ 	.byte	0x00, 0xf5, 0x21, 0x00


	//----- nvinfo : EIATTR_SPARSE_MMA_MASK
	.align		4
.L_19:
        /*0038*/ 	.byte	0x03, 0x50
        /*003a*/ 	.short	0x0000


	//----- nvinfo : EIATTR_MAXREG_COUNT
	.align		4
        /*003c*/ 	.byte	0x03, 0x1b
        /*003e*/ 	.short	0x00ff


	//----- nvinfo : EIATTR_MERCURY_ISA_VERSION
	.align		4
        /*0040*/ 	.byte	0x03, 0x5f
        /*0042*/ 	.short	0x0101


	//----- nvinfo : EIATTR_VRC_CTA_INIT_COUNT
	.align		4
        /*0044*/ 	.byte	0x02, 0x4a
	.zero		1
	.zero		1


	//----- nvinfo : EIATTR_EXIT_INSTR_OFFSETS
	.align		4
        /*0048*/ 	.byte	0x04, 0x1c
        /*004a*/ 	.short	(.L_21 - .L_20)


	//   ....[0]....
.L_20:
        /*004c*/ 	.word	0x00000010


	//----- nvinfo : EIATTR_CBANK_PARAM_SIZE
	.align		4
.L_21:
        /*0050*/ 	.byte	0x03, 0x19
        /*0052*/ 	.short	0x0014


	//----- nvinfo : EIATTR_PARAM_CBANK
	.align		4
        /*0054*/ 	.byte	0x04, 0x0a
        /*0056*/ 	.short	(.L_23 - .L_22)
	.align		4
.L_22:
        /*0058*/ 	.word	index@(.nv.constant0._Z4convPiS_i)
        /*005c*/ 	.short	0x0380
        /*005e*/ 	.short	0x0014


	//----- nvinfo : EIATTR_SW_WAR
	.align		4
.L_23:
        /*0060*/ 	.byte	0x04, 0x36
        /*0062*/ 	.short	(.L_25 - .L_24)
.L_24:
        /*0064*/ 	.word	0x00000008
.L_25:


//--------------------- .nv.info._Z9transposePiS_i --------------------------
	.section	.nv.info._Z9transposePiS_i,"",@"SHT_CUDA_INFO"
	.sectionflags	@""
	.align	4


	//----- nvinfo : EIATTR_CUDA_API_VERSION
	.align		4
        /*0000*/ 	.byte	0x04, 0x37
        /*0002*/ 	.short	(.L_27 - .L_26)
.L_26:
        /*0004*/ 	.word	0x00000082


	//----- nvinfo : EIATTR_KPARAM_INFO
	.align		4
.L_27:
        /*0008*/ 	.byte	0x04, 0x17
        /*000a*/ 	.short	(.L_29 - .L_28)
.L_28:
        /*000c*/ 	.word	0x00000000
        /*0010*/ 	.short	0x0002
        /*0012*/ 	.short	0x0010
        /*0014*/ 	.byte	0x00, 0xf0, 0x11, 0x00


	//----- nvinfo : EIATTR_KPARAM_INFO
	.align		4
.L_29:
        /*0018*/ 	.byte	0x04, 0x17
        /*001a*/ 	.short	(.L_31 - .L_30)
.L_30:
        /*001c*/ 	.word	0x00000000
        /*0020*/ 	.short	0x0001
        /*0022*/ 	.short	0x0008
        /*0024*/ 	.byte	0x00, 0xf5, 0x21, 0x00


	//----- nvinfo : EIATTR_KPARAM_INFO
	.align		4
.L_31:
        /*0028*/ 	.byte	0x04, 0x17
        /*002a*/ 	.short	(.L_33 - .L_32)
.L_32:
        /*002c*/ 	.word	0x00000000
        /*0030*/ 	.short	0x0000
        /*0032*/ 	.short	0x0000
        /*0034*/ 	.byte	0x00, 0xf5, 0x21, 0x00


	//----- nvinfo : EIATTR_SPARSE_MMA_MASK
	.align		4
.L_33:
        /*0038*/ 	.byte	0x03, 0x50
        /*003a*/ 	.short	0x0000


	//----- nvinfo : EIATTR_MAXREG_COUNT
	.align		4
        /*003c*/ 	.byte	0x03, 0x1b
        /*003e*/ 	.short	0x00ff


	//----- nvinfo : EIATTR_NUM_BARRIERS
	.align		4
        /*0040*/ 	.byte	0x02, 0x4c
        /*0042*/ 	.byte	0x01
	.zero		1


	//----- nvinfo : EIATTR_MERCURY_ISA_VERSION
	.align		4
        /*0044*/ 	.byte	0x03, 0x5f
        /*0046*/ 	.short	0x0101


	//----- nvinfo : EIATTR_VRC_CTA_INIT_COUNT
	.align		4
        /*0048*/ 	.byte	0x02, 0x4a
	.zero		1
	.zero		1


	//----- nvinfo : EIATTR_EXIT_INSTR_OFFSETS
	.align		4
        /*004c*/ 	.byte	0x04, 0x1c
        /*004e*/ 	.short	(.L_35 - .L_34)


	//   ....[0]....
.L_34:
        /*0050*/ 	.word	0x000000e0


	//   ....[1]....
        /*0054*/ 	.word	0x00000370


	//----- nvinfo : EIATTR_CBANK_PARAM_SIZE
	.align		4
.L_35:
        /*0058*/ 	.byte	0x03, 0x19
        /*005a*/ 	.short	0x0014


	//----- nvinfo : EIATTR_PARAM_CBANK
	.align		4
        /*005c*/ 	.byte	0x04, 0x0a
        /*005e*/ 	.short	(.L_37 - .L_36)
	.align		4
.L_36:
        /*0060*/ 	.word	index@(.nv.constant0._Z9transposePiS_i)
        /*0064*/ 	.short	0x0380
        /*0066*/ 	.short	0x0014


	//----- nvinfo : EIATTR_SW_WAR
	.align		4
.L_37:
        /*0068*/ 	.byte	0x04, 0x36
        /*006a*/ 	.short	(.L_39 - .L_38)
.L_38:
        /*006c*/ 	.word	0x00000008
.L_39:


//--------------------- .nv.callgraph             --------------------------
	.section	.nv.callgraph,"",@"SHT_CUDA_CALLGRAPH"
	.align	4
	.sectionentsize	8
	.align		4
        /*0000*/ 	.word	0x00000000
	.align		4
        /*0004*/ 	.word	0xffffffff
	.align		4
        /*0008*/ 	.word	0x00000000
	.align		4
        /*000c*/ 	.word	0xfffffffe
	.align		4
        /*0010*/ 	.word	0x00000000
	.align		4
        /*0014*/ 	.word	0xfffffffd
	.align		4
        /*0018*/ 	.word	0x00000000
	.align		4
        /*001c*/ 	.word	0xfffffffc


//--------------------- .text._Z4convPiS_i        --------------------------
	.section	.text._Z4convPiS_i,"ax",@progbits
	.align	128
        .global         _Z4convPiS_i
        .type           _Z4convPiS_i,@function
        .size           _Z4convPiS_i,(.L_x_2 - _Z4convPiS_i)
        .other          _Z4convPiS_i,@"STO_CUDA_ENTRY STV_DEFAULT"
_Z4convPiS_i:
.text._Z4convPiS_i:
[----:B------:R-:W-:Y:S01]  /*0000*/  LDC R1, c[0x0][0x37c] ;  /* 0x0000df00ff017b82 */ /* 0x000fe20000000800 */
[----:B------:R-:W-:Y:S05]  /*0010*/  EXIT ;  /* 0x000000000000794d */ /* 0x000fea0003800000 */
.L_x_0:
[----:B------:R-:W-:-:S00]  /*0020*/  BRA `(.L_x_0) ;  /* 0xfffffffc00fc7947 */ /* 0x000fc0000383ffff */
[----:B------:R-:W-:-:S00]  /*0030*/  NOP ;  /* 0x0000000000007918 */ /* 0x000fc00000000000 */
        /* <DEDUP_REMOVED lines=12> */
.L_x_2:


//--------------------- .text._Z9transposePiS_i   --------------------------
	.section	.text._Z9transposePiS_i,"ax",@progbits
	.align	128
        .global         _Z9transposePiS_i
        .type           _Z9transposePiS_i,@function
        .size           _Z9transposePiS_i,(.L_x_3 - _Z9transposePiS_i)
        .other          _Z9transposePiS_i,@"STO_CUDA_ENTRY STV_DEFAULT"
_Z9transposePiS_i:
.text._Z9transposePiS_i:
[----:B------:R-:W-:Y:S01]  /*0000*/  LDC R1, c[0x0][0x37c] ;  /* 0x0000df00ff017b82 */ /* 0x000fe20000000800 */
[----:B------:R-:W0:Y:S01]  /*0010*/  S2R R2, SR_CTAID.Y ;  /* 0x0000000000027919 */ /* 0x000e220000002600 */
[----:B------:R-:W1:Y:S06]  /*0020*/  LDCU UR4, c[0x0][0x360] ;  /* 0x00006c00ff0477ac */ /* 0x000e6c0008000800 */
[----:B------:R-:W0:Y:S01]  /*0030*/  S2UR UR5, SR_CTAID.X ;  /* 0x00000000000579c3 */ /* 0x000e220000002500 */
[----:B------:R-:W2:Y:S01]  /*0040*/  S2R R5, SR_TID.Y ;  /* 0x0000000000057919 */ /* 0x000ea20000002200 */
[----:B------:R-:W2:Y:S01]  /*0050*/  LDCU UR6, c[0x0][0x364] ;  /* 0x00006c80ff0677ac */ /* 0x000ea20008000800 */
[----:B------:R-:W1:Y:S05]  /*0060*/  S2R R3, SR_TID.X ;  /* 0x0000000000037919 */ /* 0x000e6a0000002100 */
[----:B------:R-:W0:Y:S08]  /*0070*/  LDC R7, c[0x0][0x370] ;  /* 0x0000dc00ff077b82 */ /* 0x000e300000000800 */
[----:B------:R-:W3:Y:S01]  /*0080*/  LDC R0, c[0x0][0x390] ;  /* 0x0000e400ff007b82 */ /* 0x000ee20000000800 */
[----:B0-----:R-:W-:-:S04]  /*0090*/  IMAD R2, R2, R7, UR5 ;  /* 0x0000000502027e24 */ /* 0x001fc8000f8e0207 */
[----:B--2---:R-:W-:Y:S02]  /*00a0*/  IMAD R2, R2, UR6, R5 ;  /* 0x0000000602027c24 */ /* 0x004fe4000f8e0205 */
[----:B---3--:R-:W-:Y:S02]  /*00b0*/  IMAD R4, R0, R0, RZ ;  /* 0x0000000000047224 */ /* 0x008fe400078e02ff */
[----:B-1----:R-:W-:-:S05]  /*00c0*/  IMAD R3, R2, UR4, R3 ;  /* 0x0000000402037c24 */ /* 0x002fca000f8e0203 */
[----:B------:R-:W-:-:S13]  /*00d0*/  ISETP.GE.AND P0, PT, R3, R4, PT ;  /* 0x000000040300720c */ /* 0x000fda0003f06270 */
[----:B------:R-:W-:Y:S05]  /*00e0*/  @P0 EXIT ;  /* 0x000000000000094d */ /* 0x000fea0003800000 */
[----:B------:R-:W0:Y:S01]  /*00f0*/  LDC.64 R4, c[0x0][0x380] ;  /* 0x0000e000ff047b82 */ /* 0x000e220000000a00 */
[----:B------:R-:W1:Y:S01]  /*0100*/  LDCU.64 UR6, c[0x0][0x358] ;  /* 0x00006b00ff0677ac */ /* 0x000e620008000a00 */
[----:B0-----:R-:W-:-:S05]  /*0110*/  IMAD.WIDE R4, R3, 0x4, R4 ;  /* 0x0000000403047825 */ /* 0x001fca00078e0204 */
[----:B-1----:R0:W2:Y:S01]  /*0120*/  LDG.E R8, desc[UR6][R4.64] ;  /* 0x0000000604087981 */ /* 0x0020a2000c1e1900 */
[----:B------:R-:W-:Y:S01]  /*0130*/  IABS R11, R0 ;  /* 0x00000000000b7213 */ /* 0x000fe20000000000 */
[----:B------:R-:W1:Y:S01]  /*0140*/  S2UR UR5, SR_CgaCtaId ;  /* 0x00000000000579c3 */ /* 0x000e620000008800 */
[----:B------:R-:W-:Y:S02]  /*0150*/  UMOV UR4, 0x400 ;  /* 0x0000040000047882 */ /* 0x000fe40000000000 */
[----:B------:R-:W3:Y:S01]  /*0160*/  I2F.RP R2, R11 ;  /* 0x0000000b00027306 */ /* 0x000ee20000209400 */
[----:B0-----:R-:W-:-:S07]  /*0170*/  IABS R4, R3 ;  /* 0x0000000300047213 */ /* 0x001fce0000000000 */
[----:B---3--:R-:W0:Y:S01]  /*0180*/  MUFU.RCP R2, R2 ;  /* 0x0000000200027308 */ /* 0x008e220000001000 */
[----:B-1----:R-:W-:Y:S01]  /*0190*/  ULEA UR4, UR5, UR4, 0x18 ;  /* 0x0000000405047291 */ /* 0x002fe2000f8ec0ff */
[----:B0-----:R-:W-:-:S06]  /*01a0*/  IADD3 R6, PT, PT, R2, 0xffffffe, RZ ;  /* 0x0ffffffe02067810 */ /* 0x001fcc0007ffe0ff */
[----:B------:R0:W1:Y:S02]  /*01b0*/  F2I.FTZ.U32.TRUNC.NTZ R7, R6 ;  /* 0x0000000600077305 */ /* 0x000064000021f000 */
[----:B0-----:R-:W-:Y:S01]  /*01c0*/  IMAD.MOV.U32 R6, RZ, RZ, RZ ;  /* 0x000000ffff067224 */ /* 0x001fe200078e00ff */
[----:B-1----:R-:W-:-:S05]  /*01d0*/  IADD3 R10, PT, PT, RZ, -R7, RZ ;  /* 0x80000007ff0a7210 */ /* 0x002fca0007ffe0ff */
[----:B------:R-:W-:-:S04]  /*01e0*/  IMAD R9, R10, R11, RZ ;  /* 0x0000000b0a097224 */ /* 0x000fc800078e02ff */
[----:B------:R-:W-:Y:S01]  /*01f0*/  IMAD.HI.U32 R7, R7, R9, R6 ;  /* 0x0000000907077227 */ /* 0x000fe200078e0006 */
[----:B------:R-:W-:-:S05]  /*0200*/  LEA R9, R3, UR4, 0x2 ;  /* 0x0000000403097c11 */ /* 0x000fca000f8e10ff */
[----:B------:R-:W-:-:S05]  /*0210*/  IMAD.HI.U32 R7, R7, R4, RZ ;  /* 0x0000000407077227 */ /* 0x000fca00078e00ff */
[----:B------:R-:W-:-:S05]  /*0220*/  IADD3 R2, PT, PT, -R7, RZ, RZ ;  /* 0x000000ff07027210 */ /* 0x000fca0007ffe1ff */
[C---:B------:R-:W-:Y:S02]  /*0230*/  IMAD R2, R11.reuse, R2, R4 ;  /* 0x000000020b027224 */ /* 0x040fe400078e0204 */
[----:B------:R-:W0:Y:S03]  /*0240*/  LDC.64 R4, c[0x0][0x388] ;  /* 0x0000e200ff047b82 */ /* 0x000e260000000a00 */
[----:B------:R-:W-:-:S13]  /*0250*/  ISETP.GT.U32.AND P2, PT, R11, R2, PT ;  /* 0x000000020b00720c */ /* 0x000fda0003f44070 */
[----:B------:R-:W-:Y:S01]  /*0260*/  @!P2 IMAD.IADD R2, R2, 0x1, -R11 ;  /* 0x000000010202a824 */ /* 0x000fe200078e0a0b */
[----:B------:R-:W-:Y:S02]  /*0270*/  @!P2 IADD3 R7, PT, PT, R7, 0x1, RZ ;  /* 0x000000010707a810 */ /* 0x000fe40007ffe0ff */
[----:B------:R-:W-:Y:S02]  /*0280*/  ISETP.NE.AND P2, PT, R0, RZ, PT ;  /* 0x000000ff0000720c */ /* 0x000fe40003f45270 */
[----:B------:R-:W-:Y:S02]  /*0290*/  ISETP.GE.U32.AND P0, PT, R2, R11, PT ;  /* 0x0000000b0200720c */ /* 0x000fe40003f06070 */
[----:B------:R-:W-:-:S04]  /*02a0*/  LOP3.LUT R2, R3, R0, RZ, 0x3c, !PT ;  /* 0x0000000003027212 */ /* 0x000fc800078e3cff */
[----:B------:R-:W-:-:S07]  /*02b0*/  ISETP.GE.AND P1, PT, R2, RZ, PT ;  /* 0x000000ff0200720c */ /* 0x000fce0003f26270 */
[----:B------:R-:W-:-:S06]  /*02c0*/  @P0 VIADD R7, R7, 0x1 ;  /* 0x0000000107070836 */ /* 0x000fcc0000000000 */
[----:B------:R-:W-:Y:S02]  /*02d0*/  @!P1 IADD3 R7, PT, PT, -R7, RZ, RZ ;  /* 0x000000ff07079210 */ /* 0x000fe40007ffe1ff */
[----:B------:R-:W-:-:S04]  /*02e0*/  @!P2 LOP3.LUT R7, RZ, R0, RZ, 0x33, !PT ;  /* 0x00000000ff07a212 */ /* 0x000fc800078e33ff */
[----:B------:R-:W-:-:S05]  /*02f0*/  IADD3 R2, PT, PT, -R7, RZ, RZ ;  /* 0x000000ff07027210 */ /* 0x000fca0007ffe1ff */
[----:B------:R-:W-:-:S04]  /*0300*/  IMAD R3, R0, R2, R3 ;  /* 0x0000000200037224 */ /* 0x000fc800078e0203 */
[----:B------:R-:W-:-:S04]  /*0310*/  IMAD R3, R3, R0, R7 ;  /* 0x0000000003037224 */ /* 0x000fc800078e0207 */
[----:B0-----:R-:W-:Y:S01]  /*0320*/  IMAD.WIDE R2, R3, 0x4, R4 ;  /* 0x0000000403027825 */ /* 0x001fe200078e0204 */
[----:B--2---:R-:W-:Y:S01]  /*0330*/  STS [R9], R8 ;  /* 0x0000000809007388 */ /* 0x004fe20000000800 */
[----:B------:R-:W-:Y:S06]  /*0340*/  BAR.SYNC.DEFER_BLOCKING 0x0 ;  /* 0x0000000000007b1d */ /* 0x000fec0000010000 */
[----:B------:R-:W0:Y:S04]  /*0350*/  LDS R11, [R9] ;  /* 0x00000000090b7984 */ /* 0x000e280000000800 */
[----:B0-----:R-:W-:Y:S01]  /*0360*/  STG.E desc[UR6][R2.64], R11 ;  /* 0x0000000b02007986 */ /* 0x001fe2000c101906 */
[----:B------:R-:W-:Y:S05]  /*0370*/  EXIT ;  /* 0x000000000000794d */ /* 0x000fea0003800000 */
.L_x_1:
        /* <DEDUP_REMOVED lines=16> */
.L_x_3:


//--------------------- .nv.shared.reserved.0     --------------------------
	.section	.nv.shared.reserved.0,"aw",@nobits
	.weak		__nv_reservedSMEM_offset_0_alias
	.size		__nv_reservedSMEM_offset_0_alias, 0, 64
	.other		__nv_reservedSMEM_offset_0_alias,@"STO_CUDA_RESERVED_SHARED STV_DEFAULT"
__nv_reservedSMEM_offset_0_alias:
	.zero		0
	.zero		64


//--------------------- .nv.shared._Z9transposePiS_i --------------------------
	.section	.nv.shared._Z9transposePiS_i,"aw",@nobits
	.sectionflags	@""
	.align	4
.nv.shared._Z9transposePiS_i:
	.zero		1280


//--------------------- .nv.constant0._Z4convPiS_i --------------------------
	.section	.nv.constant0._Z4convPiS_i,"a",@progbits
	.sectionflags	@""
	.align	4
.nv.constant0._Z4convPiS_i:
	.zero		916


//--------------------- .nv.constant0._Z9transposePiS_i --------------------------
	.section	.nv.constant0._Z9transposePiS_i,"a",@progbits
	.sectionflags	@""
	.align	4
.nv.constant0._Z9transposePiS_i:
	.zero		916


//--------------------- SYMBOLS --------------------------

	.type		.nv.reservedSmem.offset0,@object
	.size		.nv.reservedSmem.offset0,0x4
	.type		.nv.reservedSmem.cap,@object
	.size		.nv.reservedSmem.cap,0x4
